	.headerflags	@"EF_CUDA_TEXMODE_UNIFIED EF_CUDA_64BIT_ADDRESS EF_CUDA_ACCELERATORS EF_CUDA_SM90 EF_CUDA_VIRTUAL_SM(EF_CUDA_SM90)"
	.elftype	@"ET_EXEC"


//--------------------- .nv.info                  --------------------------
	.section	.nv.info,"",@"SHT_CUDA_INFO"
	.align	4


	//----- nvinfo : EIATTR_REGCOUNT
	.align		4
        /*0000*/ 	.byte	0x04, 0x2f
        /*0002*/ 	.short	(.L_2 - .L_1)
	.align		4
.L_1:
        /*0004*/ 	.word	index@(triton_poi_fused__unsafe_index_elu_19)
        /*0008*/ 	.word	0x00000011


	//----- nvinfo : EIATTR_MIN_STACK_SIZE
	.align		4
.L_2:
        /*000c*/ 	.byte	0x04, 0x12
        /*000e*/ 	.short	(.L_4 - .L_3)
	.align		4
.L_3:
        /*0010*/ 	.word	index@(triton_poi_fused__unsafe_index_elu_19)
        /*0014*/ 	.word	0x00000000


	//----- nvinfo : EIATTR_FRAME_SIZE
	.align		4
.L_4:
        /*0018*/ 	.byte	0x04, 0x11
        /*001a*/ 	.short	(.L_6 - .L_5)
	.align		4
.L_5:
        /*001c*/ 	.word	index@(triton_poi_fused__unsafe_index_elu_19)
        /*0020*/ 	.word	0x00000000


	//----- nvinfo : EIATTR_MIN_STACK_SIZE
	.align		4
.L_6:
        /*0024*/ 	.byte	0x04, 0x12
        /*0026*/ 	.short	(.L_8 - .L_7)
	.align		4
.L_7:
        /*0028*/ 	.word	index@(triton_poi_fused__unsafe_index_elu_19)
        /*002c*/ 	.word	0x00000000
.L_8:


//--------------------- .nv.info.triton_poi_fused__unsafe_index_elu_19 --------------------------
	.section	.nv.info.triton_poi_fused__unsafe_index_elu_19,"",@"SHT_CUDA_INFO"
	.sectionflags	@""
	.align	4


	//----- nvinfo : EIATTR_CUDA_API_VERSION
	.align		4
        /*0000*/ 	.byte	0x04, 0x37
        /*0002*/ 	.short	(.L_10 - .L_9)
.L_9:
        /*0004*/ 	.word	0x0000007c


	//----- nvinfo : EIATTR_KPARAM_INFO
	.align		4
.L_10:
        /*0008*/ 	.byte	0x04, 0x17
        /*000a*/ 	.short	(.L_12 - .L_11)
.L_11:
        /*000c*/ 	.word	0x00000000
        /*0010*/ 	.short	0x0003
        /*0012*/ 	.short	0x0018
        /*0014*/ 	.byte	0x00, 0xf0, 0x11, 0x00


	//----- nvinfo : EIATTR_KPARAM_INFO
	.align		4
.L_12:
        /*0018*/ 	.byte	0x04, 0x17
        /*001a*/ 	.short	(.L_14 - .L_13)
.L_13:
        /*001c*/ 	.word	0x00000000
        /*0020*/ 	.short	0x0002
        /*0022*/ 	.short	0x0010
        /*0024*/ 	.byte	0x00, 0xf4, 0x21, 0x00


	//----- nvinfo : EIATTR_KPARAM_INFO
	.align		4
.L_14:
        /*0028*/ 	.byte	0x04, 0x17
        /*002a*/ 	.short	(.L_16 - .L_15)
.L_15:
        /*002c*/ 	.word	0x00000000
        /*0030*/ 	.short	0x0001
        /*0032*/ 	.short	0x0008
        /*0034*/ 	.byte	0x00, 0xf4, 0x21, 0x00


	//----- nvinfo : EIATTR_KPARAM_INFO
	.align		4
.L_16:
        /*0038*/ 	.byte	0x04, 0x17
        /*003a*/ 	.short	(.L_18 - .L_17)
.L_17:
        /*003c*/ 	.word	0x00000000
        /*0040*/ 	.short	0x0000
        /*0042*/ 	.short	0x0000
        /*0044*/ 	.byte	0x00, 0xf4, 0x21, 0x00


	//----- nvinfo : EIATTR_SPARSE_MMA_MASK
	.align		4
.L_18:
        /*0048*/ 	.byte	0x03, 0x50
        /*004a*/ 	.short	0x0000


	//----- nvinfo : EIATTR_MAXREG_COUNT
	.align		4
        /*004c*/ 	.byte	0x03, 0x1b
        /*004e*/ 	.short	0x00ff


	//----- nvinfo : EIATTR_EXIT_INSTR_OFFSETS
	.align		4
        /*0050*/ 	.byte	0x04, 0x1c
        /*0052*/ 	.short	(.L_20 - .L_19)


	//   ....[0]....
.L_19:
        /*0054*/ 	.word	0x000006a0


	//----- nvinfo : EIATTR_REQNTID
	.align		4
.L_20:
        /*0058*/ 	.byte	0x04, 0x10
        /*005a*/ 	.short	(.L_22 - .L_21)
.L_21:
        /*005c*/ 	.word	0x00000100
        /*0060*/ 	.word	0x00000001
        /*0064*/ 	.word	0x00000001


	//----- nvinfo : EIATTR_CBANK_PARAM_SIZE
	.align		4
.L_22:
        /*0068*/ 	.byte	0x03, 0x19
        /*006a*/ 	.short	0x001c


	//----- nvinfo : EIATTR_PARAM_CBANK
	.align		4
        /*006c*/ 	.byte	0x04, 0x0a
        /*006e*/ 	.short	(.L_24 - .L_23)
	.align		4
.L_23:
        /*0070*/ 	.word	index@(.nv.constant0.triton_poi_fused__unsafe_index_elu_19)
        /*0074*/ 	.short	0x0210
        /*0076*/ 	.short	0x001c


	//----- nvinfo : EIATTR_SW_WAR
	.align		4
.L_24:
        /*0078*/ 	.byte	0x04, 0x36
        /*007a*/ 	.short	(.L_26 - .L_25)
.L_25:
        /*007c*/ 	.word	0x00000008
.L_26:


//--------------------- .nv.callgraph             --------------------------
	.section	.nv.callgraph,"",@"SHT_CUDA_CALLGRAPH"
	.align	4
	.sectionentsize	8
	.align		4
        /*0000*/ 	.word	0x00000000
	.align		4
        /*0004*/ 	.word	0xffffffff
	.align		4
        /*0008*/ 	.word	0x00000000
	.align		4
        /*000c*/ 	.word	0xfffffffe
	.align		4
        /*0010*/ 	.word	0x00000000
	.align		4
        /*0014*/ 	.word	0xfffffffd
	.align		4
        /*0018*/ 	.word	0x00000000
	.align		4
        /*001c*/ 	.word	0xfffffffc


//--------------------- .nv.constant4             --------------------------
	.section	.nv.constant4,"a",@progbits
	.align	8
	.align		8
.nv.constant4:
        /*0000*/ 	.dword	_$_str


//--------------------- .text.triton_poi_fused__unsafe_index_elu_19 --------------------------
	.section	.text.triton_poi_fused__unsafe_index_elu_19,"ax",@progbits
	.align	128
        .global         triton_poi_fused__unsafe_index_elu_19
        .type           triton_poi_fused__unsafe_index_elu_19,@function
        .size           triton_poi_fused__unsafe_index_elu_19,(.L_x_1 - triton_poi_fused__unsafe_index_elu_19)
        .other          triton_poi_fused__unsafe_index_elu_19,@"STO_CUDA_ENTRY STV_DEFAULT"
triton_poi_fused__unsafe_index_elu_19:
.text.triton_poi_fused__unsafe_index_elu_19:
[----:B------:R-:W-:Y:S01]  /*0000*/  LDC R1, c[0x0][0x28] ;  /* 0x00000a00ff017b82 */ /* 0x000fe20000000800 */
[----:B------:R-:W1:Y:S07]  /*0010*/  S2R R0, SR_TID.X ;  /* 0x0000000000007919 */ /* 0x000e6e0000002100 */
[----:B------:R-:W2:Y:S01]  /*0020*/  LDC.64 R4, c[0x0][0x210] ;  /* 0x00008400ff047b82 */ /* 0x000ea20000000a00 */
[----:B------:R-:W-:Y:S01]  /*0030*/  ULDC.64 UR4, c[0x0][0x208] ;  /* 0x0000820000047ab9 */ /* 0x000fe20000000a00 */
[----:B------:R-:W-:Y:S01]  /*0040*/  ULDC.64 UR6, c[0x0][0x218] ;  /* 0x0000860000067ab9 */ /* 0x000fe20000000a00 */
[----:B------:R-:W3:Y:S01]  /*0050*/  S2R R11, SR_CTAID.X ;  /* 0x00000000000b7919 */ /* 0x000ee20000002500 */
[----:B-1----:R-:W-:-:S05]  /*0060*/  IMAD.SHL.U32 R0, R0, 0x2, RZ ;  /* 0x0000000200007824 */ /* 0x002fca00078e00ff */
[----:B------:R-:W-:-:S05]  /*0070*/  LOP3.LUT R0, R0, 0x1fe, RZ, 0xc0, !PT ;  /* 0x000001fe00007812 */ /* 0x000fca00078ec0ff */
[----:B---3--:R-:W-:-:S05]  /*0080*/  IMAD R0, R11, 0x200, R0 ;  /* 0x000002000b007824 */ /* 0x008fca00078e0200 */
[----:B------:R-:W-:-:S04]  /*0090*/  SHF.R.S32.HI R3, RZ, 0x1f, R0 ;  /* 0x0000001fff037819 */ /* 0x000fc80000011400 */
[----:B------:R-:W-:-:S04]  /*00a0*/  LEA.HI R3, R3, R0, RZ, 0xa ;  /* 0x0000000003037211 */ /* 0x000fc800078f50ff */
[----:B------:R-:W-:Y:S02]  /*00b0*/  SHF.R.S32.HI R2, RZ, 0xa, R3 ;  /* 0x0000000aff027819 */ /* 0x000fe40000011403 */
[----:B------:R-:W-:Y:S02]  /*00c0*/  LOP3.LUT R9, R3, 0xfffffc00, RZ, 0xc0, !PT ;  /* 0xfffffc0003097812 */ /* 0x000fe400078ec0ff */
[----:B------:R-:W-:-:S03]  /*00d0*/  LEA.HI R6, R2, R2, RZ, 0xa ;  /* 0x0000000202067211 */ /* 0x000fc600078f50ff */
[----:B------:R-:W-:Y:S01]  /*00e0*/  IMAD.IADD R9, R0, 0x1, -R9 ;  /* 0x0000000100097824 */ /* 0x000fe200078e0a09 */
[----:B------:R-:W-:-:S05]  /*00f0*/  LOP3.LUT R7, R6, 0xfffffc00, RZ, 0xc0, !PT ;  /* 0xfffffc0006077812 */ /* 0x000fca00078ec0ff */
[----:B------:R-:W-:-:S04]  /*0100*/  IMAD.IADD R7, R2, 0x1, -R7 ;  /* 0x0000000102077824 */ /* 0x000fc800078e0a07 */
[----:B--2---:R-:W-:-:S06]  /*0110*/  IMAD.WIDE R2, R7, 0x8, R4 ;  /* 0x0000000807027825 */ /* 0x004fcc00078e0204 */
[----:B------:R-:W2:Y:S01]  /*0120*/  LDG.E.EL.64 R2, desc[UR4][R2.64] ;  /* 0x0000000402027981 */ /* 0x000ea2000c2e1b00 */
[----:B------:R-:W-:-:S06]  /*0130*/  IMAD.WIDE R4, R9, 0x8, R4 ;  /* 0x0000000809047825 */ /* 0x000fcc00078e0204 */
[----:B------:R-:W3:Y:S01]  /*0140*/  LDG.E.EL.128 R4, desc[UR4][R4.64] ;  /* 0x0000000404047981 */ /* 0x000ee2000c2e1d00 */
[----:B------:R-:W-:Y:S02]  /*0150*/  SHF.R.S32.HI R10, RZ, 0x16, R11 ;  /* 0x00000016ff0a7819 */ /* 0x000fe4000001140b */
[----:B--2---:R-:W-:-:S04]  /*0160*/  SHF.R.U32.HI R9, RZ, 0x16, R3 ;  /* 0x00000016ff097819 */ /* 0x004fc80000011603 */
[----:B------:R-:W-:Y:S02]  /*0170*/  LOP3.LUT R9, R9, 0x200, RZ, 0xc0, !PT ;  /* 0x0000020009097812 */ /* 0x000fe400078ec0ff */
[----:B---3--:R-:W-:Y:S02]  /*0180*/  LEA R12, P1, R4, UR6, 0x2 ;  /* 0x00000006040c7c11 */ /* 0x008fe4000f8210ff */
[----:B------:R-:W-:Y:S02]  /*0190*/  IADD3 R8, P0, R2, R9, RZ ;  /* 0x0000000902087210 */ /* 0x000fe40007f1e0ff */
[----:B------:R-:W-:Y:S02]  /*01a0*/  SHF.R.U32.HI R9, RZ, 0x14, R5 ;  /* 0x00000014ff097819 */ /* 0x000fe40000011605 */
[----:B------:R-:W-:Y:S01]  /*01b0*/  SHF.R.U32.HI R2, RZ, 0x14, R7 ;  /* 0x00000014ff027819 */ /* 0x000fe20000011607 */
[----:B------:R-:W-:Y:S01]  /*01c0*/  IMAD.X R13, RZ, RZ, R3, P0 ;  /* 0x000000ffff0d7224 */ /* 0x000fe200000e0603 */
[----:B------:R-:W-:-:S02]  /*01d0*/  SGXT R3, R10, 0x1 ;  /* 0x000000010a03781a */ /* 0x000fc40000000200 */
[----:B------:R-:W-:Y:S02]  /*01e0*/  LEA.HI.X R11, R4, UR7, R5, 0x2, P1 ;  /* 0x00000007040b7c11 */ /* 0x000fe400088f1405 */
[C---:B------:R-:W-:Y:S01]  /*01f0*/  SHF.L.U64.HI R10, R8.reuse, 0xb, R13 ;  /* 0x0000000b080a7819 */ /* 0x040fe2000001020d */
[----:B------:R-:W-:Y:S01]  /*0200*/  IMAD.SHL.U32 R8, R8, 0x800, RZ ;  /* 0x0000080008087824 */ /* 0x000fe200078e00ff */
[----:B------:R-:W-:Y:S02]  /*0210*/  LOP3.LUT R9, R9, 0x800, RZ, 0xc0, !PT ;  /* 0x0000080009097812 */ /* 0x000fe400078ec0ff */
[----:B------:R-:W-:Y:S02]  /*0220*/  LEA.HI R3, R3, R0, RZ, 0x14 ;  /* 0x0000000003037211 */ /* 0x000fe400078fa0ff */
[----:B------:R-:W-:Y:S02]  /*0230*/  LEA R5, P2, R6, UR6, 0x2 ;  /* 0x0000000606057c11 */ /* 0x000fe4000f8410ff */
[----:B------:R-:W-:-:S02]  /*0240*/  LOP3.LUT R2, R2, 0x800, RZ, 0xc0, !PT ;  /* 0x0000080002027812 */ /* 0x000fc400078ec0ff */
[----:B------:R-:W-:Y:S02]  /*0250*/  IADD3 R4, P0, P1, R8, R12, R9 ;  /* 0x0000000c08047210 */ /* 0x000fe4000791e009 */
[----:B------:R-:W-:Y:S02]  /*0260*/  SHF.R.S32.HI R3, RZ, 0x14, R3 ;  /* 0x00000014ff037819 */ /* 0x000fe40000011403 */
[----:B------:R-:W-:Y:S02]  /*0270*/  LEA.HI.X R7, R6, UR7, R7, 0x2, P2 ;  /* 0x0000000706077c11 */ /* 0x000fe400090f1407 */
[----:B------:R-:W-:Y:S01]  /*0280*/  IADD3 R6, P2, P3, R8, R5, R2 ;  /* 0x0000000508067210 */ /* 0x000fe20007b5e002 */
[----:B------:R-:W-:Y:S01]  /*0290*/  IMAD.SHL.U32 R3, R3, 0x40000, RZ ;  /* 0x0004000003037824 */ /* 0x000fe200078e00ff */
[C---:B------:R-:W-:Y:S02]  /*02a0*/  IADD3.X R5, R10.reuse, R11, RZ, P0, P1 ;  /* 0x0000000b0a057210 */ /* 0x040fe400007e24ff */
[----:B------:R-:W-:Y:S01]  /*02b0*/  IADD3.X R7, R10, R7, RZ, P2, P3 ;  /* 0x000000070a077210 */ /* 0x000fe200017e64ff */
[----:B------:R-:W-:-:S04]  /*02c0*/  IMAD.WIDE R4, R3, 0x4, R4 ;  /* 0x0000000403047825 */ /* 0x000fc800078e0204 */
[----:B------:R-:W-:Y:S01]  /*02d0*/  IMAD.WIDE R6, R3, 0x4, R6 ;  /* 0x0000000403067825 */ /* 0x000fe200078e0206 */
[----:B------:R-:W2:Y:S04]  /*02e0*/  LDG.E.EL R2, desc[UR4][R4.64] ;  /* 0x0000000404027981 */ /* 0x000ea8000c2e1900 */
[----:B------:R-:W3:Y:S01]  /*02f0*/  LDG.E.EL R3, desc[UR4][R6.64] ;  /* 0x0000000406037981 */ /* 0x000ee2000c2e1900 */
[C---:B--2---:R-:W-:Y:S01]  /*0300*/  FMUL R8, R2.reuse, 1.4426950216293334961 ;  /* 0x3fb8aa3b02087820 */ /* 0x044fe20000400000 */
[----:B------:R-:W-:Y:S01]  /*0310*/  FADD.FTZ R9, |R2|, -RZ ;  /* 0x800000ff02097221 */ /* 0x000fe20000010200 */
[C---:B---3--:R-:W-:Y:S01]  /*0320*/  FMUL R10, R3.reuse, 1.4426950216293334961 ;  /* 0x3fb8aa3b030a7820 */ /* 0x048fe20000400000 */
[----:B------:R-:W-:-:S03]  /*0330*/  FADD.FTZ R11, |R3|, -RZ ;  /* 0x800000ff030b7221 */ /* 0x000fc60000010200 */
[----:B------:R-:W1:Y:S01]  /*0340*/  FRND R8, R8 ;  /* 0x0000000800087307 */ /* 0x000e620000201000 */
[----:B------:R-:W-:Y:S02]  /*0350*/  FSETP.GEU.AND P0, PT, R9, 0.40999999642372131348, PT ;  /* 0x3ed1eb850900780b */ /* 0x000fe40003f0e000 */
[----:B------:R-:W-:-:S05]  /*0360*/  FSETP.GEU.AND P1, PT, R11, 0.40999999642372131348, PT ;  /* 0x3ed1eb850b00780b */ /* 0x000fca0003f2e000 */
[----:B------:R-:W2:Y:S01]  /*0370*/  FRND R10, R10 ;  /* 0x0000000a000a7307 */ /* 0x000ea20000201000 */
[----:B-1----:R-:W-:Y:S01]  /*0380*/  FSEL R9, R8, RZ, P0 ;  /* 0x000000ff08097208 */ /* 0x002fe20000000000 */
[----:B------:R-:W-:Y:S01]  /*0390*/  IMAD.MOV.U32 R8, RZ, RZ, 0x3ab5ebe6 ;  /* 0x3ab5ebe6ff087424 */ /* 0x000fe200078e00ff */
[----:B------:R-:W-:Y:S02]  /*03a0*/  FSETP.NEU.AND P0, PT, R3, RZ, PT ;  /* 0x000000ff0300720b */ /* 0x000fe40003f0d000 */
[C---:B------:R-:W-:Y:S01]  /*03b0*/  FSETP.NEU.AND P4, PT, R9.reuse, 128, PT ;  /* 0x430000000900780b */ /* 0x040fe20003f8d000 */
[----:B------:R-:W-:Y:S01]  /*03c0*/  FFMA.FTZ R6, -R9, 0.693145751953125, R2 ;  /* 0x3f31720009067823 */ /* 0x000fe20000010102 */
[----:B--2---:R-:W-:-:S03]  /*03d0*/  FSEL R12, R10, RZ, P1 ;  /* 0x000000ff0a0c7208 */ /* 0x004fc60000800000 */
[C---:B------:R-:W-:Y:S01]  /*03e0*/  FFMA.FTZ R6, -R9.reuse, 1.428606765330187045e-06, R6 ;  /* 0x35bfbe8e09067823 */ /* 0x040fe20000010106 */
[----:B------:R-:W-:Y:S02]  /*03f0*/  FSEL R4, R9, 127, P4 ;  /* 0x42fe000009047808 */ /* 0x000fe40002000000 */
[C---:B------:R-:W-:Y:S01]  /*0400*/  FSETP.NEU.AND P2, PT, R12.reuse, 128, PT ;  /* 0x430000000c00780b */ /* 0x040fe20003f4d000 */
[----:B------:R-:W-:Y:S01]  /*0410*/  FFMA.FTZ R5, -R12, 0.693145751953125, R3 ;  /* 0x3f3172000c057823 */ /* 0x000fe20000010103 */
[-C--:B------:R-:W-:Y:S01]  /*0420*/  FFMA.FTZ R7, R6, R8.reuse, 0.0083824126049876213074 ;  /* 0x3c09566306077423 */ /* 0x080fe20000010008 */
[----:B------:R-:W-:Y:S02]  /*0430*/  FSETP.NEU.AND P1, PT, R2, RZ, PT ;  /* 0x000000ff0200720b */ /* 0x000fe40003f2d000 */
[C---:B------:R-:W-:Y:S01]  /*0440*/  FFMA.FTZ R9, -R12.reuse, 1.428606765330187045e-06, R5 ;  /* 0x35bfbe8e0c097823 */ /* 0x040fe20000010105 */
[----:B------:R-:W-:Y:S01]  /*0450*/  FSEL R12, R12, 127, P2 ;  /* 0x42fe00000c0c7808 */ /* 0x000fe20001000000 */
[----:B------:R-:W-:Y:S01]  /*0460*/  FFMA.FTZ R7, R6, R7, 0.041667830199003219604 ;  /* 0x3d2aabe306077423 */ /* 0x000fe20000010007 */
[----:B------:R-:W1:Y:S01]  /*0470*/  MUFU.EX2 R5, R4 ;  /* 0x0000000400057308 */ /* 0x000e620000000800 */
[----:B------:R-:W-:Y:S01]  /*0480*/  FFMA.FTZ R8, R9, R8, 0.0083824126049876213074 ;  /* 0x3c09566309087423 */ /* 0x000fe20000010008 */
[----:B------:R-:W-:Y:S01]  /*0490*/  FSETP.GT.AND P3, PT, R12, 128, PT ;  /* 0x430000000c00780b */ /* 0x000fe20003f64000 */
[----:B------:R-:W-:-:S02]  /*04a0*/  FFMA.FTZ R7, R6, R7, 0.16666397452354431152 ;  /* 0x3e2aa9f606077423 */ /* 0x000fc40000010007 */
[C---:B------:R-:W-:Y:S02]  /*04b0*/  FFMA.FTZ R10, R9.reuse, R8, 0.041667830199003219604 ;  /* 0x3d2aabe3090a7423 */ /* 0x040fe40000010008 */
[C---:B------:R-:W-:Y:S01]  /*04c0*/  FFMA.FTZ R7, R6.reuse, R7, 0.49999994039535522461 ;  /* 0x3efffffe06077423 */ /* 0x040fe20000010007 */
[----:B------:R-:W2:Y:S01]  /*04d0*/  MUFU.EX2 R8, R12 ;  /* 0x0000000c00087308 */ /* 0x000ea20000000800 */
[C---:B------:R-:W-:Y:S02]  /*04e0*/  FFMA.FTZ R10, R9.reuse, R10, 0.16666397452354431152 ;  /* 0x3e2aa9f6090a7423 */ /* 0x040fe4000001000a */
[----:B------:R-:W-:Y:S02]  /*04f0*/  FMUL R7, R6, R7 ;  /* 0x0000000706077220 */ /* 0x000fe40000400000 */
[----:B------:R-:W-:-:S04]  /*0500*/  FFMA.FTZ R10, R9, R10, 0.49999994039535522461 ;  /* 0x3efffffe090a7423 */ /* 0x000fc8000001000a */
[C---:B------:R-:W-:Y:S01]  /*0510*/  FMUL R14, R9.reuse, R10 ;  /* 0x0000000a090e7220 */ /* 0x040fe20000400000 */
[----:B------:R-:W-:Y:S02]  /*0520*/  FFMA.FTZ R10, R6, R7, R6 ;  /* 0x00000007060a7223 */ /* 0x000fe40000010006 */
[----:B------:R-:W3:Y:S01]  /*0530*/  LDC.64 R6, c[0x0][0x220] ;  /* 0x00008800ff067b82 */ /* 0x000ee20000000a00 */
[----:B------:R-:W-:Y:S01]  /*0540*/  FFMA.FTZ R9, R9, R14, R9 ;  /* 0x0000000e09097223 */ /* 0x000fe20000010009 */
[----:B-1----:R-:W-:Y:S01]  /*0550*/  FADD R14, R5, -1 ;  /* 0xbf800000050e7421 */ /* 0x002fe20000000000 */
[----:B--2---:R-:W-:-:S03]  /*0560*/  FADD R11, R8, -1 ;  /* 0xbf800000080b7421 */ /* 0x004fc60000000000 */
[----:B------:R-:W-:Y:S01]  /*0570*/  FFMA.FTZ R5, R5, R10, R14 ;  /* 0x0000000a05057223 */ /* 0x000fe2000001000e */
[----:B------:R-:W-:Y:S01]  /*0580*/  FFMA.FTZ R8, R8, R9, R11 ;  /* 0x0000000908087223 */ /* 0x000fe2000001000b */
[----:B------:R-:W-:Y:S02]  /*0590*/  FADD R9, R2, R2 ;  /* 0x0000000202097221 */ /* 0x000fe40000000000 */
[----:B------:R-:W-:Y:S01]  /*05a0*/  @!P4 FADD R5, R5, R5 ;  /* 0x000000050505c221 */ /* 0x000fe20000000000 */
[----:B------:R-:W-:Y:S01]  /*05b0*/  @!P2 FADD R8, R8, R8 ;  /* 0x000000080808a221 */ /* 0x000fe20000000000 */
[----:B------:R-:W-:Y:S02]  /*05c0*/  FSETP.GT.AND P4, PT, R4, 128, PT ;  /* 0x430000000400780b */ /* 0x000fe40003f84000 */
[----:B------:R-:W-:Y:S02]  /*05d0*/  FSETP.GEU.AND P2, PT, R12, -25, PT ;  /* 0xc1c800000c00780b */ /* 0x000fe40003f4e000 */
[----:B------:R-:W-:-:S02]  /*05e0*/  FSEL R8, R8, +INF , !P3 ;  /* 0x7f80000008087808 */ /* 0x000fc40005800000 */
[----:B------:R-:W-:Y:S02]  /*05f0*/  FSETP.GEU.AND P3, PT, R4, -25, PT ;  /* 0xc1c800000400780b */ /* 0x000fe40003f6e000 */
[----:B------:R-:W-:Y:S02]  /*0600*/  FSEL R5, R5, +INF , !P4 ;  /* 0x7f80000005057808 */ /* 0x000fe40006000000 */
[----:B------:R-:W-:Y:S01]  /*0610*/  FSEL R8, R8, -1, P2 ;  /* 0xbf80000008087808 */ /* 0x000fe20001000000 */
[----:B------:R-:W-:Y:S01]  /*0620*/  @!P0 FADD R8, R3, R3 ;  /* 0x0000000303088221 */ /* 0x000fe20000000000 */
[----:B------:R-:W-:Y:S01]  /*0630*/  @P1 FSEL R9, R5, -1, P3 ;  /* 0xbf80000005091808 */ /* 0x000fe20001800000 */
[----:B---3--:R-:W-:Y:S01]  /*0640*/  IMAD.WIDE R6, R0, 0x4, R6 ;  /* 0x0000000400067825 */ /* 0x008fe200078e0206 */
[----:B------:R-:W-:Y:S02]  /*0650*/  FSETP.GT.AND P1, PT, R2, RZ, PT ;  /* 0x000000ff0200720b */ /* 0x000fe40003f24000 */
[----:B------:R-:W-:-:S02]  /*0660*/  FSETP.GT.AND P0, PT, R3, RZ, PT ;  /* 0x000000ff0300720b */ /* 0x000fc40003f04000 */
[----:B------:R-:W-:Y:S02]  /*0670*/  FSEL R2, R2, R9, P1 ;  /* 0x0000000902027208 */ /* 0x000fe40000800000 */
[----:B------:R-:W-:-:S05]  /*0680*/  FSEL R3, R3, R8, P0 ;  /* 0x0000000803037208 */ /* 0x000fca0000000000 */
[----:B------:R-:W-:Y:S01]  /*0690*/  STG.E.64 desc[UR4][R6.64], R2 ;  /* 0x0000000206007986 */ /* 0x000fe2000c101b04 */
[----:B------:R-:W-:Y:S05]  /*06a0*/  EXIT ;  /* 0x000000000000794d */ /* 0x000fea0003800000 */
.L_x_0:
[----:B------:R-:W-:-:S00]  /*06b0*/  BRA `(.L_x_0) ;  /* 0xfffffffc00fc7947 */ /* 0x000fc0000383ffff */
[----:B------:R-:W-:-:S00]  /*06c0*/  NOP ;  /* 0x0000000000007918 */ /* 0x000fc00000000000 */
        /* <DEDUP_REMOVED lines=11> */
.L_x_1:


//--------------------- .nv.global.init           --------------------------
	.section	.nv.global.init,"aw",@progbits
.nv.global.init:
	.type		_$_str,@object
	.size		_$_str,(.L_0 - _$_str)
_$_str:
        /*0000*/ 	.byte	0x5f, 0x5f, 0x43, 0x55, 0x44, 0x41, 0x5f, 0x46, 0x54, 0x5a, 0x00
.L_0:


//--------------------- .nv.constant0.triton_poi_fused__unsafe_index_elu_19 --------------------------
	.section	.nv.constant0.triton_poi_fused__unsafe_index_elu_19,"a",@progbits
	.sectionflags	@""
	.align	4
.nv.constant0.triton_poi_fused__unsafe_index_elu_19:
	.zero		556
